	.headerflags	@"EF_CUDA_TEXMODE_UNIFIED EF_CUDA_64BIT_ADDRESS EF_CUDA_ACCELERATORS EF_CUDA_SM90 EF_CUDA_VIRTUAL_SM(EF_CUDA_SM90)"
	.elftype	@"ET_EXEC"


//--------------------- .nv.info                  --------------------------
	.section	.nv.info,"",@"SHT_CUDA_INFO"
	.align	4


	//----- nvinfo : EIATTR_REGCOUNT
	.align		4
        /*0000*/ 	.byte	0x04, 0x2f
        /*0002*/ 	.short	(.L_1 - .L_0)
	.align		4
.L_0:
        /*0004*/ 	.word	index@(triton_poi_fused_max_pool2d_with_indices_25)
        /*0008*/ 	.word	0x00000012


	//----- nvinfo : EIATTR_MIN_STACK_SIZE
	.align		4
.L_1:
        /*000c*/ 	.byte	0x04, 0x12
        /*000e*/ 	.short	(.L_3 - .L_2)
	.align		4
.L_2:
        /*0010*/ 	.word	index@(triton_poi_fused_max_pool2d_with_indices_25)
        /*0014*/ 	.word	0x00000000


	//----- nvinfo : EIATTR_FRAME_SIZE
	.align		4
.L_3:
        /*0018*/ 	.byte	0x04, 0x11
        /*001a*/ 	.short	(.L_5 - .L_4)
	.align		4
.L_4:
        /*001c*/ 	.word	index@(triton_poi_fused_max_pool2d_with_indices_25)
        /*0020*/ 	.word	0x00000000


	//----- nvinfo : EIATTR_MIN_STACK_SIZE
	.align		4
.L_5:
        /*0024*/ 	.byte	0x04, 0x12
        /*0026*/ 	.short	(.L_7 - .L_6)
	.align		4
.L_6:
        /*0028*/ 	.word	index@(triton_poi_fused_max_pool2d_with_indices_25)
        /*002c*/ 	.word	0x00000000
.L_7:


//--------------------- .nv.info.triton_poi_fused_max_pool2d_with_indices_25 --------------------------
	.section	.nv.info.triton_poi_fused_max_pool2d_with_indices_25,"",@"SHT_CUDA_INFO"
	.sectionflags	@""
	.align	4


	//----- nvinfo : EIATTR_CUDA_API_VERSION
	.align		4
        /*0000*/ 	.byte	0x04, 0x37
        /*0002*/ 	.short	(.L_9 - .L_8)
.L_8:
        /*0004*/ 	.word	0x0000007c


	//----- nvinfo : EIATTR_KPARAM_INFO
	.align		4
.L_9:
        /*0008*/ 	.byte	0x04, 0x17
        /*000a*/ 	.short	(.L_11 - .L_10)
.L_10:
        /*000c*/ 	.word	0x00000000
        /*0010*/ 	.short	0x0003
        /*0012*/ 	.short	0x0018
        /*0014*/ 	.byte	0x00, 0xf0, 0x11, 0x00


	//----- nvinfo : EIATTR_KPARAM_INFO
	.align		4
.L_11:
        /*0018*/ 	.byte	0x04, 0x17
        /*001a*/ 	.short	(.L_13 - .L_12)
.L_12:
        /*001c*/ 	.word	0x00000000
        /*0020*/ 	.short	0x0002
        /*0022*/ 	.short	0x0010
        /*0024*/ 	.byte	0x00, 0xf4, 0x21, 0x00


	//----- nvinfo : EIATTR_KPARAM_INFO
	.align		4
.L_13:
        /*0028*/ 	.byte	0x04, 0x17
        /*002a*/ 	.short	(.L_15 - .L_14)
.L_14:
        /*002c*/ 	.word	0x00000000
        /*0030*/ 	.short	0x0001
        /*0032*/ 	.short	0x0008
        /*0034*/ 	.byte	0x00, 0xf4, 0x21, 0x00


	//----- nvinfo : EIATTR_KPARAM_INFO
	.align		4
.L_15:
        /*0038*/ 	.byte	0x04, 0x17
        /*003a*/ 	.short	(.L_17 - .L_16)
.L_16:
        /*003c*/ 	.word	0x00000000
        /*0040*/ 	.short	0x0000
        /*0042*/ 	.short	0x0000
        /*0044*/ 	.byte	0x00, 0xf4, 0x21, 0x00


	//----- nvinfo : EIATTR_SPARSE_MMA_MASK
	.align		4
.L_17:
        /*0048*/ 	.byte	0x03, 0x50
        /*004a*/ 	.short	0x0000


	//----- nvinfo : EIATTR_MAXREG_COUNT
	.align		4
        /*004c*/ 	.byte	0x03, 0x1b
        /*004e*/ 	.short	0x00ff


	//----- nvinfo : EIATTR_EXIT_INSTR_OFFSETS
	.align		4
        /*0050*/ 	.byte	0x04, 0x1c
        /*0052*/ 	.short	(.L_19 - .L_18)


	//   ....[0]....
.L_18:
        /*0054*/ 	.word	0x00000330


	//----- nvinfo : EIATTR_REQNTID
	.align		4
.L_19:
        /*0058*/ 	.byte	0x04, 0x10
        /*005a*/ 	.short	(.L_21 - .L_20)
.L_20:
        /*005c*/ 	.word	0x00000080
        /*0060*/ 	.word	0x00000001
        /*0064*/ 	.word	0x00000001


	//----- nvinfo : EIATTR_CBANK_PARAM_SIZE
	.align		4
.L_21:
        /*0068*/ 	.byte	0x03, 0x19
        /*006a*/ 	.short	0x001c


	//----- nvinfo : EIATTR_PARAM_CBANK
	.align		4
        /*006c*/ 	.byte	0x04, 0x0a
        /*006e*/ 	.short	(.L_23 - .L_22)
	.align		4
.L_22:
        /*0070*/ 	.word	index@(.nv.constant0.triton_poi_fused_max_pool2d_with_indices_25)
        /*0074*/ 	.short	0x0210
        /*0076*/ 	.short	0x001c


	//----- nvinfo : EIATTR_SW_WAR
	.align		4
.L_23:
        /*0078*/ 	.byte	0x04, 0x36
        /*007a*/ 	.short	(.L_25 - .L_24)
.L_24:
        /*007c*/ 	.word	0x00000008
.L_25:


//--------------------- .nv.callgraph             --------------------------
	.section	.nv.callgraph,"",@"SHT_CUDA_CALLGRAPH"
	.align	4
	.sectionentsize	8
	.align		4
        /*0000*/ 	.word	0x00000000
	.align		4
        /*0004*/ 	.word	0xffffffff
	.align		4
        /*0008*/ 	.word	0x00000000
	.align		4
        /*000c*/ 	.word	0xfffffffe
	.align		4
        /*0010*/ 	.word	0x00000000
	.align		4
        /*0014*/ 	.word	0xfffffffd
	.align		4
        /*0018*/ 	.word	0x00000000
	.align		4
        /*001c*/ 	.word	0xfffffffc


//--------------------- .text.triton_poi_fused_max_pool2d_with_indices_25 --------------------------
	.section	.text.triton_poi_fused_max_pool2d_with_indices_25,"ax",@progbits
	.align	128
        .global         triton_poi_fused_max_pool2d_with_indices_25
        .type           triton_poi_fused_max_pool2d_with_indices_25,@function
        .size           triton_poi_fused_max_pool2d_with_indices_25,(.L_x_1 - triton_poi_fused_max_pool2d_with_indices_25)
        .other          triton_poi_fused_max_pool2d_with_indices_25,@"STO_CUDA_ENTRY STV_DEFAULT"
triton_poi_fused_max_pool2d_with_indices_25:
.text.triton_poi_fused_max_pool2d_with_indices_25:
[----:B------:R-:W-:Y:S01]  /*0000*/  LDC R1, c[0x0][0x28] ;  /* 0x00000a00ff017b82 */ /* 0x000fe20000000800 */
[----:B------:R-:W1:Y:S01]  /*0010*/  S2R R0, SR_TID.X ;  /* 0x0000000000007919 */ /* 0x000e620000002100 */
[----:B------:R-:W-:Y:S01]  /*0020*/  ULDC.64 UR4, c[0x0][0x208] ;  /* 0x0000820000047ab9 */ /* 0x000fe20000000a00 */
[----:B------:R-:W-:Y:S01]  /*0030*/  ULDC.64 UR6, c[0x0][0x220] ;  /* 0x0000880000067ab9 */ /* 0x000fe20000000a00 */
[----:B------:R-:W2:Y:S01]  /*0040*/  S2R R3, SR_CTAID.X ;  /* 0x0000000000037919 */ /* 0x000ea20000002500 */
[----:B-1----:R-:W-:Y:S02]  /*0050*/  LOP3.LUT R0, R0, 0x7f, RZ, 0xc0, !PT ;  /* 0x0000007f00007812 */ /* 0x002fe400078ec0ff */
[----:B--2---:R-:W-:-:S03]  /*0060*/  SHF.R.S32.HI R5, RZ, 0x18, R3 ;  /* 0x00000018ff057819 */ /* 0x004fc60000011403 */
[----:B------:R-:W-:Y:S01]  /*0070*/  IMAD R0, R3, 0x80, R0 ;  /* 0x0000008003007824 */ /* 0x000fe200078e0200 */
[----:B------:R-:W-:-:S04]  /*0080*/  SGXT R5, R5, 0x1 ;  /* 0x000000010505781a */ /* 0x000fc80000000200 */
[----:B------:R-:W-:Y:S02]  /*0090*/  SHF.R.S32.HI R3, RZ, 0x1f, R0 ;  /* 0x0000001fff037819 */ /* 0x000fe40000011400 */
[-C--:B------:R-:W-:Y:S02]  /*00a0*/  LEA.HI R6, R5, R0.reuse, RZ, 0xa ;  /* 0x0000000005067211 */ /* 0x080fe400078f50ff */
[----:B------:R-:W-:Y:S02]  /*00b0*/  LEA.HI R4, R3, R0, RZ, 0x8 ;  /* 0x0000000003047211 */ /* 0x000fe400078f40ff */
[----:B------:R-:W1:Y:S01]  /*00c0*/  LDC.64 R2, c[0x0][0x210] ;  /* 0x00008400ff027b82 */ /* 0x000e620000000a00 */
[----:B------:R-:W-:Y:S01]  /*00d0*/  IMAD.SHL.U32 R7, R6, 0x4, RZ ;  /* 0x0000000406077824 */ /* 0x000fe200078e00ff */
[----:B------:R-:W-:-:S04]  /*00e0*/  SHF.R.S32.HI R5, RZ, 0x8, R4 ;  /* 0x00000008ff057819 */ /* 0x000fc80000011404 */
[----:B------:R-:W-:Y:S02]  /*00f0*/  LEA.HI R6, R5, R5, RZ, 0x2 ;  /* 0x0000000505067211 */ /* 0x000fe400078f10ff */
[----:B------:R-:W-:Y:S02]  /*0100*/  LOP3.LUT R8, R7, 0xfffff000, RZ, 0xc0, !PT ;  /* 0xfffff00007087812 */ /* 0x000fe400078ec0ff */
[----:B------:R-:W-:Y:S02]  /*0110*/  LOP3.LUT R7, R4, 0xffffff00, RZ, 0xc0, !PT ;  /* 0xffffff0004077812 */ /* 0x000fe400078ec0ff */
[----:B------:R-:W-:Y:S02]  /*0120*/  LOP3.LUT R6, R6, 0x7ffffc, RZ, 0xc0, !PT ;  /* 0x007ffffc06067812 */ /* 0x000fe400078ec0ff */
[----:B------:R-:W-:-:S03]  /*0130*/  IADD3 R7, R8, R0, -R7 ;  /* 0x0000000008077210 */ /* 0x000fc60007ffe807 */
[----:B------:R-:W-:-:S04]  /*0140*/  IMAD.IADD R6, R5, 0x1, -R6 ;  /* 0x0000000105067824 */ /* 0x000fc800078e0a06 */
[----:B------:R-:W-:-:S04]  /*0150*/  IMAD R11, R6, 0x200, R7 ;  /* 0x00000200060b7824 */ /* 0x000fc800078e0207 */
[C---:B------:R-:W-:Y:S02]  /*0160*/  VIADD R7, R11.reuse, 0x100 ;  /* 0x000001000b077836 */ /* 0x040fe40000000000 */
[----:B-1----:R-:W-:-:S04]  /*0170*/  IMAD.WIDE R4, R11, 0x4, R2 ;  /* 0x000000040b047825 */ /* 0x002fc800078e0202 */
[--C-:B------:R-:W-:Y:S02]  /*0180*/  IMAD.WIDE R6, R7, 0x4, R2.reuse ;  /* 0x0000000407067825 */ /* 0x100fe400078e0202 */
[----:B------:R-:W2:Y:S02]  /*0190*/  LDG.E R4, desc[UR4][R4.64] ;  /* 0x0000000404047981 */ /* 0x000ea4000c1e1900 */
[----:B------:R-:W-:Y:S02]  /*01a0*/  VIADD R9, R11, 0x800 ;  /* 0x000008000b097836 */ /* 0x000fe40000000000 */
[----:B------:R-:W2:Y:S02]  /*01b0*/  LDG.E R13, desc[UR4][R6.64] ;  /* 0x00000004060d7981 */ /* 0x000ea4000c1e1900 */
[----:B------:R-:W-:-:S04]  /*01c0*/  IMAD.WIDE R8, R9, 0x4, R2 ;  /* 0x0000000409087825 */ /* 0x000fc800078e0202 */
[----:B------:R-:W-:Y:S01]  /*01d0*/  VIADD R11, R11, 0x900 ;  /* 0x000009000b0b7836 */ /* 0x000fe20000000000 */
[----:B------:R-:W3:Y:S03]  /*01e0*/  LDG.E R12, desc[UR4][R8.64] ;  /* 0x00000004080c7981 */ /* 0x000ee6000c1e1900 */
[----:B------:R-:W-:Y:S02]  /*01f0*/  IMAD.WIDE R2, R11, 0x4, R2 ;  /* 0x000000040b027825 */ /* 0x000fe400078e0202 */
[----:B------:R-:W1:Y:S03]  /*0200*/  LDC.64 R10, c[0x0][0x218] ;  /* 0x00008600ff0a7b82 */ /* 0x000e660000000a00 */
[----:B------:R1:W4:Y:S02]  /*0210*/  LDG.E R15, desc[UR4][R2.64] ;  /* 0x00000004020f7981 */ /* 0x000324000c1e1900 */
[----:B-1----:R-:W-:Y:S01]  /*0220*/  IMAD.WIDE R2, R0, 0x4, R10 ;  /* 0x0000000400027825 */ /* 0x002fe200078e020a */
[----:B--2---:R-:W-:-:S02]  /*0230*/  FSETP.GT.AND P0, PT, R13, R4, PT ;  /* 0x000000040d00720b */ /* 0x004fc40003f04000 */
[----:B------:R-:W-:Y:S02]  /*0240*/  FSETP.NAN.AND P2, PT, R13, R13, PT ;  /* 0x0000000d0d00720b */ /* 0x000fe40003f48000 */
[----:B---3--:R-:W-:-:S09]  /*0250*/  FSETP.NAN.AND P1, PT, R12, R12, PT ;  /* 0x0000000c0c00720b */ /* 0x008fd20003f28000 */
[----:B------:R-:W-:Y:S02]  /*0260*/  @!P0 FSEL R13, R13, R4, P2 ;  /* 0x000000040d0d8208 */ /* 0x000fe40001000000 */
[----:B----4-:R-:W-:Y:S02]  /*0270*/  FSETP.NAN.AND P3, PT, R15, R15, PT ;  /* 0x0000000f0f00720b */ /* 0x010fe40003f68000 */
[----:B------:R-:W-:Y:S02]  /*0280*/  FSETP.GEU.AND P2, PT, R13, R12, PT ;  /* 0x0000000c0d00720b */ /* 0x000fe40003f4e000 */
[----:B------:R-:W-:Y:S02]  /*0290*/  SEL R5, RZ, 0x1, !P0 ;  /* 0x00000001ff057807 */ /* 0x000fe40004000000 */
[----:B------:R-:W-:Y:S02]  /*02a0*/  @!P1 FSEL R12, R12, R13, !P2 ;  /* 0x0000000d0c0c9208 */ /* 0x000fe40005000000 */
[----:B------:R-:W-:-:S02]  /*02b0*/  IADD3 R4, P1, R0, UR6, RZ ;  /* 0x0000000600047c10 */ /* 0x000fc4000ff3e0ff */
[----:B------:R-:W-:Y:S02]  /*02c0*/  FSETP.GEU.AND P0, PT, R12, R15, PT ;  /* 0x0000000f0c00720b */ /* 0x000fe40003f0e000 */
[----:B------:R-:W-:Y:S02]  /*02d0*/  SEL R6, R5, 0x2, P2 ;  /* 0x0000000205067807 */ /* 0x000fe40001000000 */
[----:B------:R-:W-:Y:S02]  /*02e0*/  @!P3 SEL R15, R15, R12, !P0 ;  /* 0x0000000c0f0fb207 */ /* 0x000fe40004000000 */
[----:B------:R-:W-:Y:S02]  /*02f0*/  LEA.HI.X.SX32 R5, R0, UR7, 0x1, P1 ;  /* 0x0000000700057c11 */ /* 0x000fe400088f0eff */
[----:B------:R-:W-:Y:S01]  /*0300*/  SEL R7, R6, 0x3, P0 ;  /* 0x0000000306077807 */ /* 0x000fe20000000000 */
[----:B------:R-:W-:Y:S04]  /*0310*/  STG.E desc[UR4][R2.64], R15 ;  /* 0x0000000f02007986 */ /* 0x000fe8000c101904 */
[----:B------:R-:W-:Y:S01]  /*0320*/  STG.E.U8 desc[UR4][R4.64], R7 ;  /* 0x0000000704007986 */ /* 0x000fe2000c101104 */
[----:B------:R-:W-:Y:S05]  /*0330*/  EXIT ;  /* 0x000000000000794d */ /* 0x000fea0003800000 */
.L_x_0:
[----:B------:R-:W-:-:S00]  /*0340*/  BRA `(.L_x_0) ;  /* 0xfffffffc00fc7947 */ /* 0x000fc0000383ffff */
[----:B------:R-:W-:-:S00]  /*0350*/  NOP ;  /* 0x0000000000007918 */ /* 0x000fc00000000000 */
        /* <DEDUP_REMOVED lines=10> */
.L_x_1:


//--------------------- .nv.constant0.triton_poi_fused_max_pool2d_with_indices_25 --------------------------
	.section	.nv.constant0.triton_poi_fused_max_pool2d_with_indices_25,"a",@progbits
	.sectionflags	@""
	.align	4
.nv.constant0.triton_poi_fused_max_pool2d_with_indices_25:
	.zero		556
